//
// Generated by NVIDIA NVVM Compiler
//
// Compiler Build ID: CL-36424714
// Cuda compilation tools, release 13.0, V13.0.88
// Based on NVVM 20.0.0
//

.version 9.0
.target sm_100
.address_size 64

	// .globl	_Z3addPfS_S_i
.extern .func  (.param .b32 func_retval0) vprintf
(
	.param .b64 vprintf_param_0,
	.param .b64 vprintf_param_1
)
;
// _ZZ3dotPfS_S_iE5cache has been demoted
.global .align 1 .b8 $str[39] = {87, 97, 114, 110, 105, 110, 103, 58, 32, 68, 105, 118, 105, 115, 105, 111, 110, 32, 98, 121, 32, 122, 101, 114, 111, 32, 97, 116, 32, 105, 110, 100, 101, 120, 32, 37, 100, 10};

.visible .entry _Z3addPfS_S_i(
	.param .u64 .ptr .align 1 _Z3addPfS_S_i_param_0,
	.param .u64 .ptr .align 1 _Z3addPfS_S_i_param_1,
	.param .u64 .ptr .align 1 _Z3addPfS_S_i_param_2,
	.param .u32 _Z3addPfS_S_i_param_3
)
{
	.reg .pred 	%p<2>;
	.reg .b32 	%r<6>;
	.reg .b32 	%f<4>;
	.reg .b64 	%rd<11>;

	ld.param.u64 	%rd1, [_Z3addPfS_S_i_param_0];
	ld.param.u64 	%rd2, [_Z3addPfS_S_i_param_1];
	ld.param.u64 	%rd3, [_Z3addPfS_S_i_param_2];
	ld.param.u32 	%r2, [_Z3addPfS_S_i_param_3];
	mov.u32 	%r3, %ctaid.x;
	mov.u32 	%r4, %ntid.x;
	mov.u32 	%r5, %tid.x;
	mad.lo.s32 	%r1, %r3, %r4, %r5;
	setp.ge.s32 	%p1, %r1, %r2;
	@%p1 bra 	$L__BB0_2;
	cvta.to.global.u64 	%rd4, %rd1;
	cvta.to.global.u64 	%rd5, %rd2;
	cvta.to.global.u64 	%rd6, %rd3;
	mul.wide.s32 	%rd7, %r1, 4;
	add.s64 	%rd8, %rd4, %rd7;
	ld.global.f32 	%f1, [%rd8];
	add.s64 	%rd9, %rd5, %rd7;
	ld.global.f32 	%f2, [%rd9];
	add.f32 	%f3, %f1, %f2;
	add.s64 	%rd10, %rd6, %rd7;
	st.global.f32 	[%rd10], %f3;
$L__BB0_2:
	ret;

}
	// .globl	_Z3subPfS_S_i
.visible .entry _Z3subPfS_S_i(
	.param .u64 .ptr .align 1 _Z3subPfS_S_i_param_0,
	.param .u64 .ptr .align 1 _Z3subPfS_S_i_param_1,
	.param .u64 .ptr .align 1 _Z3subPfS_S_i_param_2,
	.param .u32 _Z3subPfS_S_i_param_3
)
{
	.reg .pred 	%p<2>;
	.reg .b32 	%r<6>;
	.reg .b32 	%f<4>;
	.reg .b64 	%rd<11>;

	ld.param.u64 	%rd1, [_Z3subPfS_S_i_param_0];
	ld.param.u64 	%rd2, [_Z3subPfS_S_i_param_1];
	ld.param.u64 	%rd3, [_Z3subPfS_S_i_param_2];
	ld.param.u32 	%r2, [_Z3subPfS_S_i_param_3];
	mov.u32 	%r3, %ctaid.x;
	mov.u32 	%r4, %ntid.x;
	mov.u32 	%r5, %tid.x;
	mad.lo.s32 	%r1, %r3, %r4, %r5;
	setp.ge.s32 	%p1, %r1, %r2;
	@%p1 bra 	$L__BB1_2;
	cvta.to.global.u64 	%rd4, %rd1;
	cvta.to.global.u64 	%rd5, %rd2;
	cvta.to.global.u64 	%rd6, %rd3;
	mul.wide.s32 	%rd7, %r1, 4;
	add.s64 	%rd8, %rd4, %rd7;
	ld.global.f32 	%f1, [%rd8];
	add.s64 	%rd9, %rd5, %rd7;
	ld.global.f32 	%f2, [%rd9];
	sub.f32 	%f3, %f1, %f2;
	add.s64 	%rd10, %rd6, %rd7;
	st.global.f32 	[%rd10], %f3;
$L__BB1_2:
	ret;

}
	// .globl	_Z3mulPfS_S_i
.visible .entry _Z3mulPfS_S_i(
	.param .u64 .ptr .align 1 _Z3mulPfS_S_i_param_0,
	.param .u64 .ptr .align 1 _Z3mulPfS_S_i_param_1,
	.param .u64 .ptr .align 1 _Z3mulPfS_S_i_param_2,
	.param .u32 _Z3mulPfS_S_i_param_3
)
{
	.reg .pred 	%p<2>;
	.reg .b32 	%r<6>;
	.reg .b32 	%f<4>;
	.reg .b64 	%rd<11>;

	ld.param.u64 	%rd1, [_Z3mulPfS_S_i_param_0];
	ld.param.u64 	%rd2, [_Z3mulPfS_S_i_param_1];
	ld.param.u64 	%rd3, [_Z3mulPfS_S_i_param_2];
	ld.param.u32 	%r2, [_Z3mulPfS_S_i_param_3];
	mov.u32 	%r3, %ctaid.x;
	mov.u32 	%r4, %ntid.x;
	mov.u32 	%r5, %tid.x;
	mad.lo.s32 	%r1, %r3, %r4, %r5;
	setp.ge.s32 	%p1, %r1, %r2;
	@%p1 bra 	$L__BB2_2;
	cvta.to.global.u64 	%rd4, %rd1;
	cvta.to.global.u64 	%rd5, %rd2;
	cvta.to.global.u64 	%rd6, %rd3;
	mul.wide.s32 	%rd7, %r1, 4;
	add.s64 	%rd8, %rd4, %rd7;
	ld.global.f32 	%f1, [%rd8];
	add.s64 	%rd9, %rd5, %rd7;
	ld.global.f32 	%f2, [%rd9];
	mul.f32 	%f3, %f1, %f2;
	add.s64 	%rd10, %rd6, %rd7;
	st.global.f32 	[%rd10], %f3;
$L__BB2_2:
	ret;

}
	// .globl	_Z3divPfS_S_i
.visible .entry _Z3divPfS_S_i(
	.param .u64 .ptr .align 1 _Z3divPfS_S_i_param_0,
	.param .u64 .ptr .align 1 _Z3divPfS_S_i_param_1,
	.param .u64 .ptr .align 1 _Z3divPfS_S_i_param_2,
	.param .u32 _Z3divPfS_S_i_param_3
)
{
	.local .align 8 .b8 	__local_depot3[8];
	.reg .b64 	%SP;
	.reg .b64 	%SPL;
	.reg .pred 	%p<3>;
	.reg .b32 	%r<8>;
	.reg .b32 	%f<4>;
	.reg .b64 	%rd<16>;

	mov.u64 	%SPL, __local_depot3;
	cvta.local.u64 	%SP, %SPL;
	ld.param.u64 	%rd1, [_Z3divPfS_S_i_param_0];
	ld.param.u64 	%rd2, [_Z3divPfS_S_i_param_1];
	ld.param.u64 	%rd3, [_Z3divPfS_S_i_param_2];
	ld.param.u32 	%r2, [_Z3divPfS_S_i_param_3];
	mov.u32 	%r3, %ctaid.x;
	mov.u32 	%r4, %ntid.x;
	mov.u32 	%r5, %tid.x;
	mad.lo.s32 	%r1, %r3, %r4, %r5;
	setp.ge.s32 	%p1, %r1, %r2;
	@%p1 bra 	$L__BB3_4;
	cvta.to.global.u64 	%rd4, %rd2;
	mul.wide.s32 	%rd5, %r1, 4;
	add.s64 	%rd6, %rd4, %rd5;
	ld.global.f32 	%f1, [%rd6];
	setp.eq.f32 	%p2, %f1, 0f00000000;
	@%p2 bra 	$L__BB3_3;
	cvta.to.global.u64 	%rd11, %rd1;
	add.s64 	%rd13, %rd11, %rd5;
	ld.global.f32 	%f2, [%rd13];
	div.rn.f32 	%f3, %f2, %f1;
	cvta.to.global.u64 	%rd14, %rd3;
	add.s64 	%rd15, %rd14, %rd5;
	st.global.f32 	[%rd15], %f3;
	bra.uni 	$L__BB3_4;
$L__BB3_3:
	add.u64 	%rd7, %SP, 0;
	add.u64 	%rd8, %SPL, 0;
	st.local.u32 	[%rd8], %r1;
	mov.u64 	%rd9, $str;
	cvta.global.u64 	%rd10, %rd9;
	{ // callseq 0, 0
	.param .b64 param0;
	st.param.b64 	[param0], %rd10;
	.param .b64 param1;
	st.param.b64 	[param1], %rd7;
	.param .b32 retval0;
	call.uni (retval0), 
	vprintf, 
	(
	param0, 
	param1
	);
	ld.param.b32 	%r6, [retval0];
	} // callseq 0
$L__BB3_4:
	ret;

}
	// .globl	_Z3dotPfS_S_i
.visible .entry _Z3dotPfS_S_i(
	.param .u64 .ptr .align 1 _Z3dotPfS_S_i_param_0,
	.param .u64 .ptr .align 1 _Z3dotPfS_S_i_param_1,
	.param .u64 .ptr .align 1 _Z3dotPfS_S_i_param_2,
	.param .u32 _Z3dotPfS_S_i_param_3
)
{
	.reg .pred 	%p<7>;
	.reg .b32 	%r<17>;
	.reg .b32 	%f<14>;
	.reg .b64 	%rd<10>;
	// demoted variable
	.shared .align 4 .b8 _ZZ3dotPfS_S_iE5cache[1024];
	ld.param.u64 	%rd3, [_Z3dotPfS_S_i_param_0];
	ld.param.u64 	%rd4, [_Z3dotPfS_S_i_param_1];
	ld.param.u64 	%rd5, [_Z3dotPfS_S_i_param_2];
	ld.param.u32 	%r9, [_Z3dotPfS_S_i_param_3];
	mov.u32 	%r10, %ctaid.x;
	mov.u32 	%r16, %ntid.x;
	mov.u32 	%r2, %tid.x;
	mad.lo.s32 	%r15, %r10, %r16, %r2;
	setp.ge.s32 	%p1, %r15, %r9;
	mov.f32 	%f13, 0f00000000;
	@%p1 bra 	$L__BB4_3;
	cvta.to.global.u64 	%rd1, %rd3;
	cvta.to.global.u64 	%rd2, %rd4;
	mov.f32 	%f13, 0f00000000;
$L__BB4_2:
	mul.wide.s32 	%rd6, %r15, 4;
	add.s64 	%rd7, %rd1, %rd6;
	ld.global.f32 	%f6, [%rd7];
	add.s64 	%rd8, %rd2, %rd6;
	ld.global.f32 	%f7, [%rd8];
	fma.rn.f32 	%f13, %f6, %f7, %f13;
	add.s32 	%r15, %r15, %r16;
	setp.lt.s32 	%p2, %r15, %r9;
	@%p2 bra 	$L__BB4_2;
$L__BB4_3:
	shl.b32 	%r11, %r2, 2;
	mov.u32 	%r12, _ZZ3dotPfS_S_iE5cache;
	add.s32 	%r6, %r12, %r11;
	st.shared.f32 	[%r6], %f13;
	bar.sync 	0;
	setp.lt.u32 	%p3, %r16, 2;
	@%p3 bra 	$L__BB4_7;
$L__BB4_4:
	shr.u32 	%r8, %r16, 1;
	setp.ge.u32 	%p4, %r2, %r8;
	@%p4 bra 	$L__BB4_6;
	shl.b32 	%r13, %r8, 2;
	add.s32 	%r14, %r6, %r13;
	ld.shared.f32 	%f8, [%r14];
	ld.shared.f32 	%f9, [%r6];
	add.f32 	%f10, %f8, %f9;
	st.shared.f32 	[%r6], %f10;
$L__BB4_6:
	bar.sync 	0;
	setp.gt.u32 	%p5, %r16, 3;
	mov.u32 	%r16, %r8;
	@%p5 bra 	$L__BB4_4;
$L__BB4_7:
	setp.ne.s32 	%p6, %r2, 0;
	@%p6 bra 	$L__BB4_9;
	ld.shared.f32 	%f11, [_ZZ3dotPfS_S_iE5cache];
	cvta.to.global.u64 	%rd9, %rd5;
	st.global.f32 	[%rd9], %f11;
$L__BB4_9:
	ret;

}


// ===== COMPILED SASS (sm_100) =====

	.target	sm_100

	.elftype	@"ET_EXEC"


//--------------------- .note.nv.tkinfo           --------------------------
	.section	.note.nv.tkinfo,"",@"SHT_NOTE"
	.sectionflags	@"SHF_NOTE_NV_TKINFO"
	.tkinfo
        /*0018*/ 	.word	0x00000002
        /*0030*/ 	.string	""
        /*0030*/ 	.string	"ptxas"
        /*0030*/ 	.string	"Cuda compilation tools, release 13.0, V13.0.88"
        /*0030*/ 	.string	"Build cuda_13.0.r13.0/compiler.36424714_0"
        /*0030*/ 	.string	"-arch sm_100 -m 64 "



//--------------------- .note.nv.cuinfo           --------------------------
	.section	.note.nv.cuinfo,"",@"SHT_NOTE"
	.sectionflags	@"SHF_NOTE_NV_CUINFO"
        /*0018*/ 	.short	0x0002
        /*001a*/ 	.short	0x0064
        /*001c*/ 	.short	0x0082
	.zero		2


//--------------------- .nv.info                  --------------------------
	.section	.nv.info,"",@"SHT_CUDA_INFO"
	.align	4


	//----- nvinfo : EIATTR_REGCOUNT
	.align		4
        /*0000*/ 	.byte	0x04, 0x2f
        /*0002*/ 	.short	(.L_2 - .L_1)
	.align		4
.L_1:
        /*0004*/ 	.word	index@(_Z3addPfS_S_i)
        /*0008*/ 	.word	0x0000000c


	//----- nvinfo : EIATTR_FRAME_SIZE
	.align		4
.L_2:
        /*000c*/ 	.byte	0x04, 0x11
        /*000e*/ 	.short	(.L_4 - .L_3)
	.align		4
.L_3:
        /*0010*/ 	.word	index@(_Z3addPfS_S_i)
        /*0014*/ 	.word	0x00000000


	//----- nvinfo : EIATTR_REGCOUNT
	.align		4
.L_4:
        /*0018*/ 	.byte	0x04, 0x2f
        /*001a*/ 	.short	(.L_6 - .L_5)
	.align		4
.L_5:
        /*001c*/ 	.word	index@(_Z3subPfS_S_i)
        /*0020*/ 	.word	0x0000000c


	//----- nvinfo : EIATTR_FRAME_SIZE
	.align		4
.L_6:
        /*0024*/ 	.byte	0x04, 0x11
        /*0026*/ 	.short	(.L_8 - .L_7)
	.align		4
.L_7:
        /*0028*/ 	.word	index@(_Z3subPfS_S_i)
        /*002c*/ 	.word	0x00000000


	//----- nvinfo : EIATTR_REGCOUNT
	.align		4
.L_8:
        /*0030*/ 	.byte	0x04, 0x2f
        /*0032*/ 	.short	(.L_10 - .L_9)
	.align		4
.L_9:
        /*0034*/ 	.word	index@(_Z3mulPfS_S_i)
        /*0038*/ 	.word	0x0000000c


	//----- nvinfo : EIATTR_FRAME_SIZE
	.align		4
.L_10:
        /*003c*/ 	.byte	0x04, 0x11
        /*003e*/ 	.short	(.L_12 - .L_11)
	.align		4
.L_11:
        /*0040*/ 	.word	index@(_Z3mulPfS_S_i)
        /*0044*/ 	.word	0x00000000


	//----- nvinfo : EIATTR_REGCOUNT
	.align		4
.L_12:
        /*0048*/ 	.byte	0x04, 0x2f
        /*004a*/ 	.short	(.L_14 - .L_13)
	.align		4
.L_13:
        /*004c*/ 	.word	index@(_Z3divPfS_S_i)
        /*0050*/ 	.word	0x00000018


	//----- nvinfo : EIATTR_FRAME_SIZE
	.align		4
.L_14:
        /*0054*/ 	.byte	0x04, 0x11
        /*0056*/ 	.short	(.L_16 - .L_15)
	.align		4
.L_15:
        /*0058*/ 	.word	index@($__internal_0_$__cuda_sm3x_div_rn_noftz_f32_slowpath)
        /*005c*/ 	.word	0x00000008


	//----- nvinfo : EIATTR_FRAME_SIZE
	.align		4
.L_16:
        /*0060*/ 	.byte	0x04, 0x11
        /*0062*/ 	.short	(.L_18 - .L_17)
	.align		4
.L_17:
        /*0064*/ 	.word	index@(_Z3divPfS_S_i)
        /*0068*/ 	.word	0x00000008


	//----- nvinfo : EIATTR_REGCOUNT
	.align		4
.L_18:
        /*006c*/ 	.byte	0x04, 0x2f
        /*006e*/ 	.short	(.L_20 - .L_19)
	.align		4
.L_19:
        /*0070*/ 	.word	index@(_Z3dotPfS_S_i)
        /*0074*/ 	.word	0x00000010


	//----- nvinfo : EIATTR_FRAME_SIZE
	.align		4
.L_20:
        /*0078*/ 	.byte	0x04, 0x11
        /*007a*/ 	.short	(.L_22 - .L_21)
	.align		4
.L_21:
        /*007c*/ 	.word	index@(_Z3dotPfS_S_i)
        /*0080*/ 	.word	0x00000000


	//----- nvinfo : EIATTR_MIN_STACK_SIZE
	.align		4
.L_22:
        /*0084*/ 	.byte	0x04, 0x12
        /*0086*/ 	.short	(.L_24 - .L_23)
	.align		4
.L_23:
        /*0088*/ 	.word	index@(_Z3dotPfS_S_i)
        /*008c*/ 	.word	0x00000000


	//----- nvinfo : EIATTR_MIN_STACK_SIZE
	.align		4
.L_24:
        /*0090*/ 	.byte	0x04, 0x12
        /*0092*/ 	.short	(.L_26 - .L_25)
	.align		4
.L_25:
        /*0094*/ 	.word	index@(_Z3divPfS_S_i)
        /*0098*/ 	.word	0x00000008


	//----- nvinfo : EIATTR_MIN_STACK_SIZE
	.align		4
.L_26:
        /*009c*/ 	.byte	0x04, 0x12
        /*009e*/ 	.short	(.L_28 - .L_27)
	.align		4
.L_27:
        /*00a0*/ 	.word	index@(_Z3mulPfS_S_i)
        /*00a4*/ 	.word	0x00000000


	//----- nvinfo : EIATTR_MIN_STACK_SIZE
	.align		4
.L_28:
        /*00a8*/ 	.byte	0x04, 0x12
        /*00aa*/ 	.short	(.L_30 - .L_29)
	.align		4
.L_29:
        /*00ac*/ 	.word	index@(_Z3subPfS_S_i)
        /*00b0*/ 	.word	0x00000000


	//----- nvinfo : EIATTR_MIN_STACK_SIZE
	.align		4
.L_30:
        /*00b4*/ 	.byte	0x04, 0x12
        /*00b6*/ 	.short	(.L_32 - .L_31)
	.align		4
.L_31:
        /*00b8*/ 	.word	index@(_Z3addPfS_S_i)
        /*00bc*/ 	.word	0x00000000
.L_32:


//--------------------- .nv.compat                --------------------------
	.section	.nv.compat,"",@"SHT_CUDA_COMPAT_INFO"
	.align	4
        /*0000*/ 	.byte	0x02, 0x09, 0x00, 0x00, 0x02, 0x02, 0x01, 0x00, 0x02, 0x05, 0x05, 0x00, 0x03, 0x07, 0x01, 0x01
        /*0010*/ 	.byte	0x02, 0x03, 0x00, 0x00, 0x02, 0x06, 0x01, 0x00, 0x04, 0x0b, 0x08, 0x00, 0x01, 0x00, 0x00, 0x00
        /*0020*/ 	.byte	0x00, 0x00, 0x00, 0x00


//--------------------- .nv.info._Z3dotPfS_S_i    --------------------------
	.section	.nv.info._Z3dotPfS_S_i,"",@"SHT_CUDA_INFO"
	.sectionflags	@""
	.align	4


	//----- nvinfo : EIATTR_CUDA_API_VERSION
	.align		4
        /*0000*/ 	.byte	0x04, 0x37
        /*0002*/ 	.short	(.L_34 - .L_33)
.L_33:
        /*0004*/ 	.word	0x00000082


	//----- nvinfo : EIATTR_KPARAM_INFO
	.align		4
.L_34:
        /*0008*/ 	.byte	0x04, 0x17
        /*000a*/ 	.short	(.L_36 - .L_35)
.L_35:
        /*000c*/ 	.word	0x00000000
        /*0010*/ 	.short	0x0003
        /*0012*/ 	.short	0x0018
        /*0014*/ 	.byte	0x00, 0xf0, 0x11, 0x00


	//----- nvinfo : EIATTR_KPARAM_INFO
	.align		4
.L_36:
        /*0018*/ 	.byte	0x04, 0x17
        /*001a*/ 	.short	(.L_38 - .L_37)
.L_37:
        /*001c*/ 	.word	0x00000000
        /*0020*/ 	.short	0x0002
        /*0022*/ 	.short	0x0010
        /*0024*/ 	.byte	0x00, 0xf5, 0x21, 0x00


	//----- nvinfo : EIATTR_KPARAM_INFO
	.align		4
.L_38:
        /*0028*/ 	.byte	0x04, 0x17
        /*002a*/ 	.short	(.L_40 - .L_39)
.L_39:
        /*002c*/ 	.word	0x00000000
        /*0030*/ 	.short	0x0001
        /*0032*/ 	.short	0x0008
        /*0034*/ 	.byte	0x00, 0xf5, 0x21, 0x00


	//----- nvinfo : EIATTR_KPARAM_INFO
	.align		4
.L_40:
        /*0038*/ 	.byte	0x04, 0x17
        /*003a*/ 	.short	(.L_42 - .L_41)
.L_41:
        /*003c*/ 	.word	0x00000000
        /*0040*/ 	.short	0x0000
        /*0042*/ 	.short	0x0000
        /*0044*/ 	.byte	0x00, 0xf5, 0x21, 0x00


	//----- nvinfo : EIATTR_SPARSE_MMA_MASK
	.align		4
.L_42:
        /*0048*/ 	.byte	0x03, 0x50
        /*004a*/ 	.short	0x0000


	//----- nvinfo : EIATTR_MAXREG_COUNT
	.align		4
        /*004c*/ 	.byte	0x03, 0x1b
        /*004e*/ 	.short	0x00ff


	//----- nvinfo : EIATTR_NUM_BARRIERS
	.align		4
        /*0050*/ 	.byte	0x02, 0x4c
        /*0052*/ 	.byte	0x01
	.zero		1


	//----- nvinfo : EIATTR_MERCURY_ISA_VERSION
	.align		4
        /*0054*/ 	.byte	0x03, 0x5f
        /*0056*/ 	.short	0x0101


	//----- nvinfo : EIATTR_VRC_CTA_INIT_COUNT
	.align		4
        /*0058*/ 	.byte	0x02, 0x4a
	.zero		1
	.zero		1


	//----- nvinfo : EIATTR_EXIT_INSTR_OFFSETS
	.align		4
        /*005c*/ 	.byte	0x04, 0x1c
        /*005e*/ 	.short	(.L_44 - .L_43)


	//   ....[0]....
.L_43:
        /*0060*/ 	.word	0x000002b0


	//   ....[1]....
        /*0064*/ 	.word	0x00000320


	//----- nvinfo : EIATTR_CRS_STACK_SIZE
	.align		4
.L_44:
        /*0068*/ 	.byte	0x04, 0x1e
        /*006a*/ 	.short	(.L_46 - .L_45)
.L_45:
        /*006c*/ 	.word	0x00000000


	//----- nvinfo : EIATTR_CBANK_PARAM_SIZE
	.align		4
.L_46:
        /*0070*/ 	.byte	0x03, 0x19
        /*0072*/ 	.short	0x001c


	//----- nvinfo : EIATTR_PARAM_CBANK
	.align		4
        /*0074*/ 	.byte	0x04, 0x0a
        /*0076*/ 	.short	(.L_48 - .L_47)
	.align		4
.L_47:
        /*0078*/ 	.word	index@(.nv.constant0._Z3dotPfS_S_i)
        /*007c*/ 	.short	0x0380
        /*007e*/ 	.short	0x001c


	//----- nvinfo : EIATTR_SW_WAR
	.align		4
.L_48:
        /*0080*/ 	.byte	0x04, 0x36
        /*0082*/ 	.short	(.L_50 - .L_49)
.L_49:
        /*0084*/ 	.word	0x00000008
.L_50:


//--------------------- .nv.info._Z3divPfS_S_i    --------------------------
	.section	.nv.info._Z3divPfS_S_i,"",@"SHT_CUDA_INFO"
	.sectionflags	@""
	.align	4


	//----- nvinfo : EIATTR_CUDA_API_VERSION
	.align		4
        /*0000*/ 	.byte	0x04, 0x37
        /*0002*/ 	.short	(.L_52 - .L_51)
.L_51:
        /*0004*/ 	.word	0x00000082


	//----- nvinfo : EIATTR_KPARAM_INFO
	.align		4
.L_52:
        /*0008*/ 	.byte	0x04, 0x17
        /*000a*/ 	.short	(.L_54 - .L_53)
.L_53:
        /*000c*/ 	.word	0x00000000
        /*0010*/ 	.short	0x0003
        /*0012*/ 	.short	0x0018
        /*0014*/ 	.byte	0x00, 0xf0, 0x11, 0x00


	//----- nvinfo : EIATTR_KPARAM_INFO
	.align		4
.L_54:
        /*0018*/ 	.byte	0x04, 0x17
        /*001a*/ 	.short	(.L_56 - .L_55)
.L_55:
        /*001c*/ 	.word	0x00000000
        /*0020*/ 	.short	0x0002
        /*0022*/ 	.short	0x0010
        /*0024*/ 	.byte	0x00, 0xf5, 0x21, 0x00


	//----- nvinfo : EIATTR_KPARAM_INFO
	.align		4
.L_56:
        /*0028*/ 	.byte	0x04, 0x17
        /*002a*/ 	.short	(.L_58 - .L_57)
.L_57:
        /*002c*/ 	.word	0x00000000
        /*0030*/ 	.short	0x0001
        /*0032*/ 	.short	0x0008
        /*0034*/ 	.byte	0x00, 0xf5, 0x21, 0x00


	//----- nvinfo : EIATTR_KPARAM_INFO
	.align		4
.L_58:
        /*0038*/ 	.byte	0x04, 0x17
        /*003a*/ 	.short	(.L_60 - .L_59)
.L_59:
        /*003c*/ 	.word	0x00000000
        /*0040*/ 	.short	0x0000
        /*0042*/ 	.short	0x0000
        /*0044*/ 	.byte	0x00, 0xf5, 0x21, 0x00


	//----- nvinfo : EIATTR_SPARSE_MMA_MASK
	.align		4
.L_60:
        /*0048*/ 	.byte	0x03, 0x50
        /*004a*/ 	.short	0x0000


	//----- nvinfo : EIATTR_MAXREG_COUNT
	.align		4
        /*004c*/ 	.byte	0x03, 0x1b
        /*004e*/ 	.short	0x00ff


	//----- nvinfo : EIATTR_EXTERNS
	.align		4
        /*0050*/ 	.byte	0x04, 0x0f
        /*0052*/ 	.short	(.L_62 - .L_61)


	//   ....[0]....
	.align		4
.L_61:
        /*0054*/ 	.word	index@(vprintf)


	//----- nvinfo : EIATTR_MERCURY_ISA_VERSION
	.align		4
.L_62:
        /*0058*/ 	.byte	0x03, 0x5f
        /*005a*/ 	.short	0x0101


	//----- nvinfo : EIATTR_VRC_CTA_INIT_COUNT
	.align		4
        /*005c*/ 	.byte	0x02, 0x4a
	.zero		1
	.zero		1


	//----- nvinfo : EIATTR_SYSCALL_OFFSETS
	.align		4
        /*0060*/ 	.byte	0x04, 0x46
        /*0062*/ 	.short	(.L_64 - .L_63)


	//   ....[0]....
.L_63:
        /*0064*/ 	.word	0x000002e0


	//----- nvinfo : EIATTR_EXIT_INSTR_OFFSETS
	.align		4
.L_64:
        /*0068*/ 	.byte	0x04, 0x1c
        /*006a*/ 	.short	(.L_66 - .L_65)


	//   ....[0]....
.L_65:
        /*006c*/ 	.word	0x000000c0


	//   ....[1]....
        /*0070*/ 	.word	0x00000260


	//   ....[2]....
        /*0074*/ 	.word	0x000002f0


	//----- nvinfo : EIATTR_CRS_STACK_SIZE
	.align		4
.L_66:
        /*0078*/ 	.byte	0x04, 0x1e
        /*007a*/ 	.short	(.L_68 - .L_67)
.L_67:
        /*007c*/ 	.word	0x00000000


	//----- nvinfo : EIATTR_CBANK_PARAM_SIZE
	.align		4
.L_68:
        /*0080*/ 	.byte	0x03, 0x19
        /*0082*/ 	.short	0x001c


	//----- nvinfo : EIATTR_PARAM_CBANK
	.align		4
        /*0084*/ 	.byte	0x04, 0x0a
        /*0086*/ 	.short	(.L_70 - .L_69)
	.align		4
.L_69:
        /*0088*/ 	.word	index@(.nv.constant0._Z3divPfS_S_i)
        /*008c*/ 	.short	0x0380
        /*008e*/ 	.short	0x001c


	//----- nvinfo : EIATTR_SW_WAR
	.align		4
.L_70:
        /*0090*/ 	.byte	0x04, 0x36
        /*0092*/ 	.short	(.L_72 - .L_71)
.L_71:
        /*0094*/ 	.word	0x00000008
.L_72:


//--------------------- .nv.info._Z3mulPfS_S_i    --------------------------
	.section	.nv.info._Z3mulPfS_S_i,"",@"SHT_CUDA_INFO"
	.sectionflags	@""
	.align	4


	//----- nvinfo : EIATTR_CUDA_API_VERSION
	.align		4
        /*0000*/ 	.byte	0x04, 0x37
        /*0002*/ 	.short	(.L_74 - .L_73)
.L_73:
        /*0004*/ 	.word	0x00000082


	//----- nvinfo : EIATTR_KPARAM_INFO
	.align		4
.L_74:
        /*0008*/ 	.byte	0x04, 0x17
        /*000a*/ 	.short	(.L_76 - .L_75)
.L_75:
        /*000c*/ 	.word	0x00000000
        /*0010*/ 	.short	0x0003
        /*0012*/ 	.short	0x0018
        /*0014*/ 	.byte	0x00, 0xf0, 0x11, 0x00


	//----- nvinfo : EIATTR_KPARAM_INFO
	.align		4
.L_76:
        /*0018*/ 	.byte	0x04, 0x17
        /*001a*/ 	.short	(.L_78 - .L_77)
.L_77:
        /*001c*/ 	.word	0x00000000
        /*0020*/ 	.short	0x0002
        /*0022*/ 	.short	0x0010
        /*0024*/ 	.byte	0x00, 0xf5, 0x21, 0x00


	//----- nvinfo : EIATTR_KPARAM_INFO
	.align		4
.L_78:
        /*0028*/ 	.byte	0x04, 0x17
        /*002a*/ 	.short	(.L_80 - .L_79)
.L_79:
        /*002c*/ 	.word	0x00000000
        /*0030*/ 	.short	0x0001
        /*0032*/ 	.short	0x0008
        /*0034*/ 	.byte	0x00, 0xf5, 0x21, 0x00


	//----- nvinfo : EIATTR_KPARAM_INFO
	.align		4
.L_80:
        /*0038*/ 	.byte	0x04, 0x17
        /*003a*/ 	.short	(.L_82 - .L_81)
.L_81:
        /*003c*/ 	.word	0x00000000
        /*0040*/ 	.short	0x0000
        /*0042*/ 	.short	0x0000
        /*0044*/ 	.byte	0x00, 0xf5, 0x21, 0x00


	//----- nvinfo : EIATTR_SPARSE_MMA_MASK
	.align		4
.L_82:
        /*0048*/ 	.byte	0x03, 0x50
        /*004a*/ 	.short	0x0000


	//----- nvinfo : EIATTR_MAXREG_COUNT
	.align		4
        /*004c*/ 	.byte	0x03, 0x1b
        /*004e*/ 	.short	0x00ff


	//----- nvinfo : EIATTR_MERCURY_ISA_VERSION
	.align		4
        /*0050*/ 	.byte	0x03, 0x5f
        /*0052*/ 	.short	0x0101


	//----- nvinfo : EIATTR_VRC_CTA_INIT_COUNT
	.align		4
        /*0054*/ 	.byte	0x02, 0x4a
	.zero		1
	.zero		1


	//----- nvinfo : EIATTR_EXIT_INSTR_OFFSETS
	.align		4
        /*0058*/ 	.byte	0x04, 0x1c
        /*005a*/ 	.short	(.L_84 - .L_83)


	//   ....[0]....
.L_83:
        /*005c*/ 	.word	0x00000070


	//   ....[1]....
        /*0060*/ 	.word	0x00000130


	//----- nvinfo : EIATTR_CBANK_PARAM_SIZE
	.align		4
.L_84:
        /*0064*/ 	.byte	0x03, 0x19
        /*0066*/ 	.short	0x001c


	//----- nvinfo : EIATTR_PARAM_CBANK
	.align		4
        /*0068*/ 	.byte	0x04, 0x0a
        /*006a*/ 	.short	(.L_86 - .L_85)
	.align		4
.L_85:
        /*006c*/ 	.word	index@(.nv.constant0._Z3mulPfS_S_i)
        /*0070*/ 	.short	0x0380
        /*0072*/ 	.short	0x001c


	//----- nvinfo : EIATTR_SW_WAR
	.align		4
.L_86:
        /*0074*/ 	.byte	0x04, 0x36
        /*0076*/ 	.short	(.L_88 - .L_87)
.L_87:
        /*0078*/ 	.word	0x00000008
.L_88:


//--------------------- .nv.info._Z3subPfS_S_i    --------------------------
	.section	.nv.info._Z3subPfS_S_i,"",@"SHT_CUDA_INFO"
	.sectionflags	@""
	.align	4


	//----- nvinfo : EIATTR_CUDA_API_VERSION
	.align		4
        /*0000*/ 	.byte	0x04, 0x37
        /*0002*/ 	.short	(.L_90 - .L_89)
.L_89:
        /*0004*/ 	.word	0x00000082


	//----- nvinfo : EIATTR_KPARAM_INFO
	.align		4
.L_90:
        /*0008*/ 	.byte	0x04, 0x17
        /*000a*/ 	.short	(.L_92 - .L_91)
.L_91:
        /*000c*/ 	.word	0x00000000
        /*0010*/ 	.short	0x0003
        /*0012*/ 	.short	0x0018
        /*0014*/ 	.byte	0x00, 0xf0, 0x11, 0x00


	//----- nvinfo : EIATTR_KPARAM_INFO
	.align		4
.L_92:
        /*0018*/ 	.byte	0x04, 0x17
        /*001a*/ 	.short	(.L_94 - .L_93)
.L_93:
        /*001c*/ 	.word	0x00000000
        /*0020*/ 	.short	0x0002
        /*0022*/ 	.short	0x0010
        /*0024*/ 	.byte	0x00, 0xf5, 0x21, 0x00


	//----- nvinfo : EIATTR_KPARAM_INFO
	.align		4
.L_94:
        /*0028*/ 	.byte	0x04, 0x17
        /*002a*/ 	.short	(.L_96 - .L_95)
.L_95:
        /*002c*/ 	.word	0x00000000
        /*0030*/ 	.short	0x0001
        /*0032*/ 	.short	0x0008
        /*0034*/ 	.byte	0x00, 0xf5, 0x21, 0x00


	//----- nvinfo : EIATTR_KPARAM_INFO
	.align		4
.L_96:
        /*0038*/ 	.byte	0x04, 0x17
        /*003a*/ 	.short	(.L_98 - .L_97)
.L_97:
        /*003c*/ 	.word	0x00000000
        /*0040*/ 	.short	0x0000
        /*0042*/ 	.short	0x0000
        /*0044*/ 	.byte	0x00, 0xf5, 0x21, 0x00


	//----- nvinfo : EIATTR_SPARSE_MMA_MASK
	.align		4
.L_98:
        /*0048*/ 	.byte	0x03, 0x50
        /*004a*/ 	.short	0x0000


	//----- nvinfo : EIATTR_MAXREG_COUNT
	.align		4
        /*004c*/ 	.byte	0x03, 0x1b
        /*004e*/ 	.short	0x00ff


	//----- nvinfo : EIATTR_MERCURY_ISA_VERSION
	.align		4
        /*0050*/ 	.byte	0x03, 0x5f
        /*0052*/ 	.short	0x0101


	//----- nvinfo : EIATTR_VRC_CTA_INIT_COUNT
	.align		4
        /*0054*/ 	.byte	0x02, 0x4a
	.zero		1
	.zero		1


	//----- nvinfo : EIATTR_EXIT_INSTR_OFFSETS
	.align		4
        /*0058*/ 	.byte	0x04, 0x1c
        /*005a*/ 	.short	(.L_100 - .L_99)


	//   ....[0]....
.L_99:
        /*005c*/ 	.word	0x00000070


	//   ....[1]....
        /*0060*/ 	.word	0x00000130


	//----- nvinfo : EIATTR_CBANK_PARAM_SIZE
	.align		4
.L_100:
        /*0064*/ 	.byte	0x03, 0x19
        /*0066*/ 	.short	0x001c


	//----- nvinfo : EIATTR_PARAM_CBANK
	.align		4
        /*0068*/ 	.byte	0x04, 0x0a
        /*006a*/ 	.short	(.L_102 - .L_101)
	.align		4
.L_101:
        /*006c*/ 	.word	index@(.nv.constant0._Z3subPfS_S_i)
        /*0070*/ 	.short	0x0380
        /*0072*/ 	.short	0x001c


	//----- nvinfo : EIATTR_SW_WAR
	.align		4
.L_102:
        /*0074*/ 	.byte	0x04, 0x36
        /*0076*/ 	.short	(.L_104 - .L_103)
.L_103:
        /*0078*/ 	.word	0x00000008
.L_104:


//--------------------- .nv.info._Z3addPfS_S_i    --------------------------
	.section	.nv.info._Z3addPfS_S_i,"",@"SHT_CUDA_INFO"
	.sectionflags	@""
	.align	4


	//----- nvinfo : EIATTR_CUDA_API_VERSION
	.align		4
        /*0000*/ 	.byte	0x04, 0x37
        /*0002*/ 	.short	(.L_106 - .L_105)
.L_105:
        /*0004*/ 	.word	0x00000082


	//----- nvinfo : EIATTR_KPARAM_INFO
	.align		4
.L_106:
        /*0008*/ 	.byte	0x04, 0x17
        /*000a*/ 	.short	(.L_108 - .L_107)
.L_107:
        /*000c*/ 	.word	0x00000000
        /*0010*/ 	.short	0x0003
        /*0012*/ 	.short	0x0018
        /*0014*/ 	.byte	0x00, 0xf0, 0x11, 0x00


	//----- nvinfo : EIATTR_KPARAM_INFO
	.align		4
.L_108:
        /*0018*/ 	.byte	0x04, 0x17
        /*001a*/ 	.short	(.L_110 - .L_109)
.L_109:
        /*001c*/ 	.word	0x00000000
        /*0020*/ 	.short	0x0002
        /*0022*/ 	.short	0x0010
        /*0024*/ 	.byte	0x00, 0xf5, 0x21, 0x00


	//----- nvinfo : EIATTR_KPARAM_INFO
	.align		4
.L_110:
        /*0028*/ 	.byte	0x04, 0x17
        /*002a*/ 	.short	(.L_112 - .L_111)
.L_111:
        /*002c*/ 	.word	0x00000000
        /*0030*/ 	.short	0x0001
        /*0032*/ 	.short	0x0008
        /*0034*/ 	.byte	0x00, 0xf5, 0x21, 0x00


	//----- nvinfo : EIATTR_KPARAM_INFO
	.align		4
.L_112:
        /*0038*/ 	.byte	0x04, 0x17
        /*003a*/ 	.short	(.L_114 - .L_113)
.L_113:
        /*003c*/ 	.word	0x00000000
        /*0040*/ 	.short	0x0000
        /*0042*/ 	.short	0x0000
        /*0044*/ 	.byte	0x00, 0xf5, 0x21, 0x00


	//----- nvinfo : EIATTR_SPARSE_MMA_MASK
	.align		4
.L_114:
        /*0048*/ 	.byte	0x03, 0x50
        /*004a*/ 	.short	0x0000


	//----- nvinfo : EIATTR_MAXREG_COUNT
	.align		4
        /*004c*/ 	.byte	0x03, 0x1b
        /*004e*/ 	.short	0x00ff


	//----- nvinfo : EIATTR_MERCURY_ISA_VERSION
	.align		4
        /*0050*/ 	.byte	0x03, 0x5f
        /*0052*/ 	.short	0x0101


	//----- nvinfo : EIATTR_VRC_CTA_INIT_COUNT
	.align		4
        /*0054*/ 	.byte	0x02, 0x4a
	.zero		1
	.zero		1


	//----- nvinfo : EIATTR_EXIT_INSTR_OFFSETS
	.align		4
        /*0058*/ 	.byte	0x04, 0x1c
        /*005a*/ 	.short	(.L_116 - .L_115)


	//   ....[0]....
.L_115:
        /*005c*/ 	.word	0x00000070


	//   ....[1]....
        /*0060*/ 	.word	0x00000130


	//----- nvinfo : EIATTR_CBANK_PARAM_SIZE
	.align		4
.L_116:
        /*0064*/ 	.byte	0x03, 0x19
        /*0066*/ 	.short	0x001c


	//----- nvinfo : EIATTR_PARAM_CBANK
	.align		4
        /*0068*/ 	.byte	0x04, 0x0a
        /*006a*/ 	.short	(.L_118 - .L_117)
	.align		4
.L_117:
        /*006c*/ 	.word	index@(.nv.constant0._Z3addPfS_S_i)
        /*0070*/ 	.short	0x0380
        /*0072*/ 	.short	0x001c


	//----- nvinfo : EIATTR_SW_WAR
	.align		4
.L_118:
        /*0074*/ 	.byte	0x04, 0x36
        /*0076*/ 	.short	(.L_120 - .L_119)
.L_119:
        /*0078*/ 	.word	0x00000008
.L_120:


//--------------------- .nv.callgraph             --------------------------
	.section	.nv.callgraph,"",@"SHT_CUDA_CALLGRAPH"
	.align	4
	.sectionentsize	8
	.align		4
        /*0000*/ 	.word	0x00000000
	.align		4
        /*0004*/ 	.word	0xffffffff
	.align		4
        /*0008*/ 	.word	index@(_Z3divPfS_S_i)
	.align		4
        /*000c*/ 	.word	index@(vprintf)
	.align		4
        /*0010*/ 	.word	0x00000000
	.align		4
        /*0014*/ 	.word	0xfffffffe
	.align		4
        /*0018*/ 	.word	0x00000000
	.align		4
        /*001c*/ 	.word	0xfffffffd
	.align		4
        /*0020*/ 	.word	0x00000000
	.align		4
        /*0024*/ 	.word	0xfffffffc


//--------------------- .nv.constant4             --------------------------
	.section	.nv.constant4,"a",@progbits
	.align	8
	.align		8
.nv.constant4:
        /*0000*/ 	.dword	$str
	.align		8
        /*0008*/ 	.dword	vprintf


//--------------------- .text._Z3dotPfS_S_i       --------------------------
	.section	.text._Z3dotPfS_S_i,"ax",@progbits
	.align	128
        .global         _Z3dotPfS_S_i
        .type           _Z3dotPfS_S_i,@function
        .size           _Z3dotPfS_S_i,(.L_x_26 - _Z3dotPfS_S_i)
        .other          _Z3dotPfS_S_i,@"STO_CUDA_ENTRY STV_DEFAULT"
_Z3dotPfS_S_i:
.text._Z3dotPfS_S_i:
[----:B------:R-:W-:Y:S01]  /*0000*/  LDC R1, c[0x0][0x37c] ;  /* 0x0000df00ff017b82 */ /* 0x000fe20000000800 */
[----:B------:R-:W0:Y:S07]  /*0010*/  S2R R13, SR_TID.X ;  /* 0x00000000000d7919 */ /* 0x000e2e0000002100 */
[----:B------:R-:W0:Y:S01]  /*0020*/  S2UR UR4, SR_CTAID.X ;  /* 0x00000000000479c3 */ /* 0x000e220000002500 */
[----:B------:R-:W1:Y:S01]  /*0030*/  LDCU UR5, c[0x0][0x398] ;  /* 0x00007300ff0577ac */ /* 0x000e620008000800 */
[----:B------:R-:W-:Y:S01]  /*0040*/  BSSY.RECONVERGENT B0, `(.L_x_0) ;  /* 0x0000012000007945 */ /* 0x000fe20003800200 */
[----:B------:R-:W-:Y:S01]  /*0050*/  IMAD.MOV.U32 R11, RZ, RZ, RZ ;  /* 0x000000ffff0b7224 */ /* 0x000fe200078e00ff */
[----:B------:R-:W2:Y:S04]  /*0060*/  LDCU.64 UR6, c[0x0][0x358] ;  /* 0x00006b00ff0677ac */ /* 0x000ea80008000a00 */
[----:B------:R-:W0:Y:S02]  /*0070*/  LDC R10, c[0x0][0x360] ;  /* 0x0000d800ff0a7b82 */ /* 0x000e240000000800 */
[----:B0-----:R-:W-:-:S05]  /*0080*/  IMAD R0, R10, UR4, R13 ;  /* 0x000000040a007c24 */ /* 0x001fca000f8e020d */
[----:B-1----:R-:W-:-:S13]  /*0090*/  ISETP.GE.AND P0, PT, R0, UR5, PT ;  /* 0x0000000500007c0c */ /* 0x002fda000bf06270 */
[----:B--2---:R-:W-:Y:S05]  /*00a0*/  @P0 BRA `(.L_x_1) ;  /* 0x00000000002c0947 */ /* 0x004fea0003800000 */
[----:B------:R-:W0:Y:S01]  /*00b0*/  LDC.64 R6, c[0x0][0x380] ;  /* 0x0000e000ff067b82 */ /* 0x000e220000000a00 */
[----:B------:R-:W-:-:S07]  /*00c0*/  IMAD.MOV.U32 R11, RZ, RZ, RZ ;  /* 0x000000ffff0b7224 */ /* 0x000fce00078e00ff */
[----:B------:R-:W1:Y:S02]  /*00d0*/  LDC.64 R8, c[0x0][0x388] ;  /* 0x0000e200ff087b82 */ /* 0x000e640000000a00 */
.L_x_2:
[----:B0-----:R-:W-:-:S04]  /*00e0*/  IMAD.WIDE R2, R0, 0x4, R6 ;  /* 0x0000000400027825 */ /* 0x001fc800078e0206 */
[----:B-1----:R-:W-:Y:S02]  /*00f0*/  IMAD.WIDE R4, R0, 0x4, R8 ;  /* 0x0000000400047825 */ /* 0x002fe400078e0208 */
[----:B------:R-:W2:Y:S04]  /*0100*/  LDG.E R2, desc[UR6][R2.64] ;  /* 0x0000000602027981 */ /* 0x000ea8000c1e1900 */
[----:B------:R-:W2:Y:S01]  /*0110*/  LDG.E R4, desc[UR6][R4.64] ;  /* 0x0000000604047981 */ /* 0x000ea2000c1e1900 */
[----:B------:R-:W-:-:S04]  /*0120*/  IADD3 R0, PT, PT, R10, R0, RZ ;  /* 0x000000000a007210 */ /* 0x000fc80007ffe0ff */
[----:B------:R-:W-:Y:S01]  /*0130*/  ISETP.GE.AND P0, PT, R0, UR5, PT ;  /* 0x0000000500007c0c */ /* 0x000fe2000bf06270 */
[----:B--2---:R-:W-:-:S12]  /*0140*/  FFMA R11, R2, R4, R11 ;  /* 0x00000004020b7223 */ /* 0x004fd8000000000b */
[----:B------:R-:W-:Y:S05]  /*0150*/  @!P0 BRA `(.L_x_2) ;  /* 0xfffffffc00e08947 */ /* 0x000fea000383ffff */
.L_x_1:
[----:B------:R-:W-:Y:S05]  /*0160*/  BSYNC.RECONVERGENT B0 ;  /* 0x0000000000007941 */ /* 0x000fea0003800200 */
.L_x_0:
[----:B------:R-:W0:Y:S01]  /*0170*/  S2UR UR5, SR_CgaCtaId ;  /* 0x00000000000579c3 */ /* 0x000e220000008800 */
[----:B------:R-:W-:Y:S01]  /*0180*/  UMOV UR4, 0x400 ;  /* 0x0000040000047882 */ /* 0x000fe20000000000 */
[----:B------:R-:W-:Y:S02]  /*0190*/  ISETP.GE.U32.AND P1, PT, R10, 0x2, PT ;  /* 0x000000020a00780c */ /* 0x000fe40003f26070 */
[----:B------:R-:W-:Y:S01]  /*01a0*/  ISETP.NE.AND P0, PT, R13, RZ, PT ;  /* 0x000000ff0d00720c */ /* 0x000fe20003f05270 */
[----:B0-----:R-:W-:-:S06]  /*01b0*/  ULEA UR4, UR5, UR4, 0x18 ;  /* 0x0000000405047291 */ /* 0x001fcc000f8ec0ff */
[----:B------:R-:W-:-:S05]  /*01c0*/  LEA R0, R13, UR4, 0x2 ;  /* 0x000000040d007c11 */ /* 0x000fca000f8e10ff */
[----:B------:R0:W-:Y:S01]  /*01d0*/  STS [R0], R11 ;  /* 0x0000000b00007388 */ /* 0x0001e20000000800 */
[----:B------:R-:W-:Y:S06]  /*01e0*/  BAR.SYNC.DEFER_BLOCKING 0x0 ;  /* 0x0000000000007b1d */ /* 0x000fec0000010000 */
[----:B------:R-:W-:Y:S05]  /*01f0*/  @!P1 BRA `(.L_x_3) ;  /* 0x00000000002c9947 */ /* 0x000fea0003800000 */
.L_x_4:
[----:B------:R-:W-:-:S04]  /*0200*/  SHF.R.U32.HI R4, RZ, 0x1, R10 ;  /* 0x00000001ff047819 */ /* 0x000fc8000001160a */
[----:B------:R-:W-:-:S13]  /*0210*/  ISETP.GE.U32.AND P1, PT, R13, R4, PT ;  /* 0x000000040d00720c */ /* 0x000fda0003f26070 */
[----:B------:R-:W-:Y:S01]  /*0220*/  @!P1 IMAD R2, R4, 0x4, R0 ;  /* 0x0000000404029824 */ /* 0x000fe200078e0200 */
[----:B------:R-:W-:Y:S05]  /*0230*/  @!P1 LDS R3, [R0] ;  /* 0x0000000000039984 */ /* 0x000fea0000000800 */
[----:B------:R-:W1:Y:S02]  /*0240*/  @!P1 LDS R2, [R2] ;  /* 0x0000000002029984 */ /* 0x000e640000000800 */
[----:B-1----:R-:W-:-:S05]  /*0250*/  @!P1 FADD R3, R2, R3 ;  /* 0x0000000302039221 */ /* 0x002fca0000000000 */
[----:B------:R1:W-:Y:S01]  /*0260*/  @!P1 STS [R0], R3 ;  /* 0x0000000300009388 */ /* 0x0003e20000000800 */
[----:B------:R-:W-:Y:S01]  /*0270*/  BAR.SYNC.DEFER_BLOCKING 0x0 ;  /* 0x0000000000007b1d */ /* 0x000fe20000010000 */
[----:B------:R-:W-:Y:S02]  /*0280*/  ISETP.GT.U32.AND P1, PT, R10, 0x3, PT ;  /* 0x000000030a00780c */ /* 0x000fe40003f24070 */
[----:B------:R-:W-:-:S11]  /*0290*/  MOV R10, R4 ;  /* 0x00000004000a7202 */ /* 0x000fd60000000f00 */
[----:B-1----:R-:W-:Y:S05]  /*02a0*/  @P1 BRA `(.L_x_4) ;  /* 0xfffffffc00d41947 */ /* 0x002fea000383ffff */
.L_x_3:
[----:B------:R-:W-:Y:S05]  /*02b0*/  @P0 EXIT ;  /* 0x000000000000094d */ /* 0x000fea0003800000 */
[----:B------:R-:W1:Y:S01]  /*02c0*/  S2UR UR5, SR_CgaCtaId ;  /* 0x00000000000579c3 */ /* 0x000e620000008800 */
[----:B------:R-:W-:-:S07]  /*02d0*/  UMOV UR4, 0x400 ;  /* 0x0000040000047882 */ /* 0x000fce0000000000 */
[----:B------:R-:W2:Y:S01]  /*02e0*/  LDC.64 R2, c[0x0][0x390] ;  /* 0x0000e400ff027b82 */ /* 0x000ea20000000a00 */
[----:B-1----:R-:W-:-:S09]  /*02f0*/  ULEA UR4, UR5, UR4, 0x18 ;  /* 0x0000000405047291 */ /* 0x002fd2000f8ec0ff */
[----:B------:R-:W2:Y:S04]  /*0300*/  LDS R5, [UR4] ;  /* 0x00000004ff057984 */ /* 0x000ea80008000800 */
[----:B--2---:R-:W-:Y:S01]  /*0310*/  STG.E desc[UR6][R2.64], R5 ;  /* 0x0000000502007986 */ /* 0x004fe2000c101906 */
[----:B------:R-:W-:Y:S05]  /*0320*/  EXIT ;  /* 0x000000000000794d */ /* 0x000fea0003800000 */
.L_x_5:
[----:B------:R-:W-:-:S00]  /*0330*/  BRA `(.L_x_5) ;  /* 0xfffffffc00fc7947 */ /* 0x000fc0000383ffff */
[----:B------:R-:W-:-:S00]  /*0340*/  NOP ;  /* 0x0000000000007918 */ /* 0x000fc00000000000 */
        /* <DEDUP_REMOVED lines=11> */
.L_x_26:


//--------------------- .text._Z3divPfS_S_i       --------------------------
	.section	.text._Z3divPfS_S_i,"ax",@progbits
	.align	128
        .global         _Z3divPfS_S_i
        .type           _Z3divPfS_S_i,@function
        .size           _Z3divPfS_S_i,(.L_x_25 - _Z3divPfS_S_i)
        .other          _Z3divPfS_S_i,@"STO_CUDA_ENTRY STV_DEFAULT"
_Z3divPfS_S_i:
.text._Z3divPfS_S_i:
[----:B------:R-:W0:Y:S01]  /*0000*/  LDC R1, c[0x0][0x37c] ;  /* 0x0000df00ff017b82 */ /* 0x000e220000000800 */
[----:B------:R-:W1:Y:S01]  /*0010*/  S2R R3, SR_TID.X ;  /* 0x0000000000037919 */ /* 0x000e620000002100 */
[----:B------:R-:W2:Y:S06]  /*0020*/  LDCU UR5, c[0x0][0x2fc] ;  /* 0x00005f80ff0577ac */ /* 0x000eac0008000800 */
[----:B------:R-:W1:Y:S01]  /*0030*/  S2UR UR6, SR_CTAID.X ;  /* 0x00000000000679c3 */ /* 0x000e620000002500 */
[----:B0-----:R-:W-:Y:S01]  /*0040*/  VIADD R1, R1, 0xfffffff8 ;  /* 0xfffffff801017836 */ /* 0x001fe20000000000 */
[----:B------:R-:W0:Y:S01]  /*0050*/  LDCU UR7, c[0x0][0x398] ;  /* 0x00007300ff0777ac */ /* 0x000e220008000800 */
[----:B------:R-:W3:Y:S05]  /*0060*/  LDCU UR4, c[0x0][0x2f8] ;  /* 0x00005f00ff0477ac */ /* 0x000eea0008000800 */
[----:B------:R-:W1:Y:S01]  /*0070*/  LDC R0, c[0x0][0x360] ;  /* 0x0000d800ff007b82 */ /* 0x000e620000000800 */
[----:B---3--:R-:W-:-:S05]  /*0080*/  IADD3 R6, P1, PT, R1, UR4, RZ ;  /* 0x0000000401067c10 */ /* 0x008fca000ff3e0ff */
[----:B--2---:R-:W-:Y:S02]  /*0090*/  IMAD.X R7, RZ, RZ, UR5, P1 ;  /* 0x00000005ff077e24 */ /* 0x004fe400088e06ff */
[----:B-1----:R-:W-:-:S05]  /*00a0*/  IMAD R0, R0, UR6, R3 ;  /* 0x0000000600007c24 */ /* 0x002fca000f8e0203 */
[----:B0-----:R-:W-:-:S13]  /*00b0*/  ISETP.GE.AND P0, PT, R0, UR7, PT ;  /* 0x0000000700007c0c */ /* 0x001fda000bf06270 */
[----:B------:R-:W-:Y:S05]  /*00c0*/  @P0 EXIT ;  /* 0x000000000000094d */ /* 0x000fea0003800000 */
[----:B------:R-:W0:Y:S01]  /*00d0*/  LDC.64 R2, c[0x0][0x388] ;  /* 0x0000e200ff027b82 */ /* 0x000e220000000a00 */
[----:B------:R-:W1:Y:S01]  /*00e0*/  LDCU.64 UR36, c[0x0][0x358] ;  /* 0x00006b00ff2477ac */ /* 0x000e620008000a00 */
[----:B0-----:R-:W-:-:S05]  /*00f0*/  IMAD.WIDE R2, R0, 0x4, R2 ;  /* 0x0000000400027825 */ /* 0x001fca00078e0202 */
[----:B-1----:R-:W2:Y:S02]  /*0100*/  LDG.E R5, desc[UR36][R2.64] ;  /* 0x0000002402057981 */ /* 0x002ea4000c1e1900 */
[----:B--2---:R-:W-:-:S13]  /*0110*/  FSETP.NEU.AND P0, PT, R5, RZ, PT ;  /* 0x000000ff0500720b */ /* 0x004fda0003f0d000 */
[----:B------:R-:W-:Y:S05]  /*0120*/  @!P0 BRA `(.L_x_6) ;  /* 0x0000000000508947 */ /* 0x000fea0003800000 */
[----:B------:R-:W0:Y:S02]  /*0130*/  LDC.64 R2, c[0x0][0x380] ;  /* 0x0000e000ff027b82 */ /* 0x000e240000000a00 */
[----:B0-----:R-:W-:-:S06]  /*0140*/  IMAD.WIDE R2, R0, 0x4, R2 ;  /* 0x0000000400027825 */ /* 0x001fcc00078e0202 */
[----:B------:R-:W2:Y:S01]  /*0150*/  LDG.E R2, desc[UR36][R2.64] ;  /* 0x0000002402027981 */ /* 0x000ea2000c1e1900 */
[----:B------:R-:W0:Y:S01]  /*0160*/  MUFU.RCP R4, R5 ;  /* 0x0000000500047308 */ /* 0x000e220000001000 */
[----:B------:R-:W-:Y:S01]  /*0170*/  BSSY.RECONVERGENT B0, `(.L_x_7) ;  /* 0x000000b000007945 */ /* 0x000fe20003800200 */
[----:B0-----:R-:W-:-:S04]  /*0180*/  FFMA R7, -R5, R4, 1 ;  /* 0x3f80000005077423 */ /* 0x001fc80000000104 */
[----:B------:R-:W-:Y:S02]  /*0190*/  FFMA R7, R4, R7, R4 ;  /* 0x0000000704077223 */ /* 0x000fe40000000004 */
[----:B--2---:R-:W0:Y:S02]  /*01a0*/  FCHK P0, R2, R5 ;  /* 0x0000000502007302 */ /* 0x004e240000000000 */
[----:B------:R-:W-:-:S04]  /*01b0*/  FFMA R4, R2, R7, RZ ;  /* 0x0000000702047223 */ /* 0x000fc800000000ff */
[----:B------:R-:W-:-:S04]  /*01c0*/  FFMA R6, -R5, R4, R2 ;  /* 0x0000000405067223 */ /* 0x000fc80000000102 */
[----:B------:R-:W-:Y:S01]  /*01d0*/  FFMA R7, R7, R6, R4 ;  /* 0x0000000607077223 */ /* 0x000fe20000000004 */
[----:B0-----:R-:W-:Y:S06]  /*01e0*/  @!P0 BRA `(.L_x_8) ;  /* 0x00000000000c8947 */ /* 0x001fec0003800000 */
[----:B------:R-:W-:-:S07]  /*01f0*/  MOV R4, 0x210 ;  /* 0x0000021000047802 */ /* 0x000fce0000000f00 */
[----:B------:R-:W-:Y:S05]  /*0200*/  CALL.REL.NOINC `($__internal_0_$__cuda_sm3x_div_rn_noftz_f32_slowpath) ;  /* 0x00000000003c7944 */ /* 0x000fea0003c00000 */
[----:B------:R-:W-:-:S07]  /*0210*/  IMAD.MOV.U32 R7, RZ, RZ, R2 ;  /* 0x000000ffff077224 */ /* 0x000fce00078e0002 */
.L_x_8:
[----:B------:R-:W-:Y:S05]  /*0220*/  BSYNC.RECONVERGENT B0 ;  /* 0x0000000000007941 */ /* 0x000fea0003800200 */
.L_x_7:
[----:B------:R-:W0:Y:S02]  /*0230*/  LDC.64 R2, c[0x0][0x390] ;  /* 0x0000e400ff027b82 */ /* 0x000e240000000a00 */
[----:B0-----:R-:W-:-:S05]  /*0240*/  IMAD.WIDE R2, R0, 0x4, R2 ;  /* 0x0000000400027825 */ /* 0x001fca00078e0202 */
[----:B------:R-:W-:Y:S01]  /*0250*/  STG.E desc[UR36][R2.64], R7 ;  /* 0x0000000702007986 */ /* 0x000fe2000c101924 */
[----:B------:R-:W-:Y:S05]  /*0260*/  EXIT ;  /* 0x000000000000794d */ /* 0x000fea0003800000 */
.L_x_6:
[----:B------:R-:W-:Y:S01]  /*0270*/  MOV R2, 0x8 ;  /* 0x0000000800027802 */ /* 0x000fe20000000f00 */
[----:B------:R0:W-:Y:S01]  /*0280*/  STL [R1], R0 ;  /* 0x0000000001007387 */ /* 0x0001e20000100800 */
[----:B------:R-:W1:Y:S04]  /*0290*/  LDCU.64 UR4, c[0x4][URZ] ;  /* 0x01000000ff0477ac */ /* 0x000e680008000a00 */
[----:B------:R-:W2:Y:S01]  /*02a0*/  LDC.64 R2, c[0x4][R2] ;  /* 0x0100000002027b82 */ /* 0x000ea20000000a00 */
[----:B-1----:R-:W-:Y:S02]  /*02b0*/  IMAD.U32 R4, RZ, RZ, UR4 ;  /* 0x00000004ff047e24 */ /* 0x002fe4000f8e00ff */
[----:B0-----:R-:W-:-:S07]  /*02c0*/  IMAD.U32 R5, RZ, RZ, UR5 ;  /* 0x00000005ff057e24 */ /* 0x001fce000f8e00ff */
[----:B------:R-:W-:-:S07]  /*02d0*/  LEPC R20, `(.L_x_9) ;  /* 0x000000001014794e */ /* 0x000fce0000000000 */
[----:B--2---:R-:W-:Y:S05]  /*02e0*/  CALL.ABS.NOINC R2 ;  /* 0x0000000002007343 */ /* 0x004fea0003c00000 */
.L_x_9:
[----:B------:R-:W-:Y:S05]  /*02f0*/  EXIT ;  /* 0x000000000000794d */ /* 0x000fea0003800000 */
        .weak           $__internal_0_$__cuda_sm3x_div_rn_noftz_f32_slowpath
        .type           $__internal_0_$__cuda_sm3x_div_rn_noftz_f32_slowpath,@function
        .size           $__internal_0_$__cuda_sm3x_div_rn_noftz_f32_slowpath,(.L_x_25 - $__internal_0_$__cuda_sm3x_div_rn_noftz_f32_slowpath)
$__internal_0_$__cuda_sm3x_div_rn_noftz_f32_slowpath:
[----:B------:R-:W-:Y:S01]  /*0300*/  SHF.R.U32.HI R6, RZ, 0x17, R5 ;  /* 0x00000017ff067819 */ /* 0x000fe20000011605 */
[----:B------:R-:W-:Y:S01]  /*0310*/  BSSY.RECONVERGENT B1, `(.L_x_10) ;  /* 0x0000064000017945 */ /* 0x000fe20003800200 */
[--C-:B------:R-:W-:Y:S01]  /*0320*/  SHF.R.U32.HI R3, RZ, 0x17, R2.reuse ;  /* 0x00000017ff037819 */ /* 0x100fe20000011602 */
[----:B------:R-:W-:Y:S01]  /*0330*/  IMAD.MOV.U32 R8, RZ, RZ, R2 ;  /* 0x000000ffff087224 */ /* 0x000fe200078e0002 */
[----:B------:R-:W-:Y:S02]  /*0340*/  LOP3.LUT R7, R6, 0xff, RZ, 0xc0, !PT ;  /* 0x000000ff06077812 */ /* 0x000fe400078ec0ff */
[----:B------:R-:W-:-:S03]  /*0350*/  LOP3.LUT R6, R3, 0xff, RZ, 0xc0, !PT ;  /* 0x000000ff03067812 */ /* 0x000fc600078ec0ff */
[----:B------:R-:W-:Y:S02]  /*0360*/  VIADD R11, R7, 0xffffffff ;  /* 0xffffffff070b7836 */ /* 0x000fe40000000000 */
[----:B------:R-:W-:-:S03]  /*0370*/  VIADD R10, R6, 0xffffffff ;  /* 0xffffffff060a7836 */ /* 0x000fc60000000000 */
[----:B------:R-:W-:-:S04]  /*0380*/  ISETP.GT.U32.AND P0, PT, R11, 0xfd, PT ;  /* 0x000000fd0b00780c */ /* 0x000fc80003f04070 */
[----:B------:R-:W-:-:S13]  /*0390*/  ISETP.GT.U32.OR P0, PT, R10, 0xfd, P0 ;  /* 0x000000fd0a00780c */ /* 0x000fda0000704470 */
[----:B------:R-:W-:Y:S01]  /*03a0*/  @!P0 IMAD.MOV.U32 R9, RZ, RZ, RZ ;  /* 0x000000ffff098224 */ /* 0x000fe200078e00ff */
[----:B------:R-:W-:Y:S06]  /*03b0*/  @!P0 BRA `(.L_x_11) ;  /* 0x0000000000608947 */ /* 0x000fec0003800000 */
[----:B------:R-:W-:Y:S01]  /*03c0*/  FSETP.GTU.FTZ.AND P0, PT, |R2|, +INF , PT ;  /* 0x7f8000000200780b */ /* 0x000fe20003f1c200 */
[----:B------:R-:W-:Y:S01]  /*03d0*/  IMAD.MOV.U32 R3, RZ, RZ, R5 ;  /* 0x000000ffff037224 */ /* 0x000fe200078e0005 */
[----:B------:R-:W-:-:S04]  /*03e0*/  FSETP.GTU.FTZ.AND P1, PT, |R5|, +INF , PT ;  /* 0x7f8000000500780b */ /* 0x000fc80003f3c200 */
[----:B------:R-:W-:-:S13]  /*03f0*/  PLOP3.LUT P0, PT, P0, P1, PT, 0xf8, 0x8f ;  /* 0x00000000008f781c */ /* 0x000fda0000703f70 */
[----:B------:R-:W-:Y:S05]  /*0400*/  @P0 BRA `(.L_x_12) ;  /* 0x00000004004c0947 */ /* 0x000fea0003800000 */
[----:B------:R-:W-:-:S13]  /*0410*/  LOP3.LUT P0, RZ, R5, 0x7fffffff, R8, 0xc8, !PT ;  /* 0x7fffffff05ff7812 */ /* 0x000fda000780c808 */
[----:B------:R-:W-:Y:S05]  /*0420*/  @!P0 BRA `(.L_x_13) ;  /* 0x00000004003c8947 */ /* 0x000fea0003800000 */
[C---:B------:R-:W-:Y:S02]  /*0430*/  FSETP.NEU.FTZ.AND P2, PT, |R2|.reuse, +INF , PT ;  /* 0x7f8000000200780b */ /* 0x040fe40003f5d200 */
[----:B------:R-:W-:Y:S02]  /*0440*/  FSETP.NEU.FTZ.AND P1, PT, |R3|, +INF , PT ;  /* 0x7f8000000300780b */ /* 0x000fe40003f3d200 */
[----:B------:R-:W-:-:S11]  /*0450*/  FSETP.NEU.FTZ.AND P0, PT, |R2|, +INF , PT ;  /* 0x7f8000000200780b */ /* 0x000fd60003f1d200 */
[----:B------:R-:W-:Y:S05]  /*0460*/  @!P1 BRA !P2, `(.L_x_13) ;  /* 0x00000004002c9947 */ /* 0x000fea0005000000 */
[----:B------:R-:W-:-:S04]  /*0470*/  LOP3.LUT P2, RZ, R8, 0x7fffffff, RZ, 0xc0, !PT ;  /* 0x7fffffff08ff7812 */ /* 0x000fc8000784c0ff */
[----:B------:R-:W-:-:S13]  /*0480*/  PLOP3.LUT P1, PT, P1, P2, PT, 0x2f, 0xf2 ;  /* 0x0000000000f2781c */ /* 0x000fda0000f24577 */
[----:B------:R-:W-:Y:S05]  /*0490*/  @P1 BRA `(.L_x_14) ;  /* 0x0000000400181947 */ /* 0x000fea0003800000 */
[----:B------:R-:W-:-:S04]  /*04a0*/  LOP3.LUT P1, RZ, R5, 0x7fffffff, RZ, 0xc0, !PT ;  /* 0x7fffffff05ff7812 */ /* 0x000fc8000782c0ff */
[----:B------:R-:W-:-:S13]  /*04b0*/  PLOP3.LUT P0, PT, P0, P1, PT, 0x2f, 0xf2 ;  /* 0x0000000000f2781c */ /* 0x000fda0000702577 */
[----:B------:R-:W-:Y:S05]  /*04c0*/  @P0 BRA `(.L_x_15) ;  /* 0x0000000400000947 */ /* 0x000fea0003800000 */
[----:B------:R-:W-:Y:S02]  /*04d0*/  ISETP.GE.AND P0, PT, R10, RZ, PT ;  /* 0x000000ff0a00720c */ /* 0x000fe40003f06270 */
[----:B------:R-:W-:-:S11]  /*04e0*/  ISETP.GE.AND P1, PT, R11, RZ, PT ;  /* 0x000000ff0b00720c */ /* 0x000fd60003f26270 */
[----:B------:R-:W-:Y:S02]  /*04f0*/  @P0 IMAD.MOV.U32 R9, RZ, RZ, RZ ;  /* 0x000000ffff090224 */ /* 0x000fe400078e00ff */
[----:B------:R-:W-:Y:S01]  /*0500*/  @!P0 FFMA R8, R2, 1.84467440737095516160e+19, RZ ;  /* 0x5f80000002088823 */ /* 0x000fe200000000ff */
[----:B------:R-:W-:Y:S02]  /*0510*/  @!P0 IMAD.MOV.U32 R9, RZ, RZ, -0x40 ;  /* 0xffffffc0ff098424 */ /* 0x000fe400078e00ff */
[----:B------:R-:W-:Y:S02]  /*0520*/  @!P1 FFMA R5, R3, 1.84467440737095516160e+19, RZ ;  /* 0x5f80000003059823 */ /* 0x000fe400000000ff */
[----:B------:R-:W-:-:S07]  /*0530*/  @!P1 VIADD R9, R9, 0x40 ;  /* 0x0000004009099836 */ /* 0x000fce0000000000 */
.L_x_11:
[----:B------:R-:W-:Y:S01]  /*0540*/  LEA R2, R7, 0xc0800000, 0x17 ;  /* 0xc080000007027811 */ /* 0x000fe200078eb8ff */
[----:B------:R-:W-:Y:S01]  /*0550*/  VIADD R6, R6, 0xffffff81 ;  /* 0xffffff8106067836 */ /* 0x000fe20000000000 */
[----:B------:R-:W-:Y:S03]  /*0560*/  BSSY.RECONVERGENT B2, `(.L_x_16) ;  /* 0x0000035000027945 */ /* 0x000fe60003800200 */
[----:B------:R-:W-:Y:S02]  /*0570*/  IMAD.IADD R5, R5, 0x1, -R2 ;  /* 0x0000000105057824 */ /* 0x000fe400078e0a02 */
[C---:B------:R-:W-:Y:S01]  /*0580*/  IMAD R2, R6.reuse, -0x800000, R8 ;  /* 0xff80000006027824 */ /* 0x040fe200078e0208 */
[----:B------:R-:W-:Y:S01]  /*0590*/  IADD3 R6, PT, PT, R6, 0x7f, -R7 ;  /* 0x0000007f06067810 */ /* 0x000fe20007ffe807 */
[----:B------:R-:W0:Y:S01]  /*05a0*/  MUFU.RCP R3, R5 ;  /* 0x0000000500037308 */ /* 0x000e220000001000 */
[----:B------:R-:W-:-:S03]  /*05b0*/  FADD.FTZ R11, -R5, -RZ ;  /* 0x800000ff050b7221 */ /* 0x000fc60000010100 */
[----:B------:R-:W-:Y:S02]  /*05c0*/  IMAD.IADD R6, R6, 0x1, R9 ;  /* 0x0000000106067824 */ /* 0x000fe400078e0209 */
[----:B0-----:R-:W-:-:S04]  /*05d0*/  FFMA R10, R3, R11, 1 ;  /* 0x3f800000030a7423 */ /* 0x001fc8000000000b */
[----:B------:R-:W-:-:S04]  /*05e0*/  FFMA R10, R3, R10, R3 ;  /* 0x0000000a030a7223 */ /* 0x000fc80000000003 */
[----:B------:R-:W-:-:S04]  /*05f0*/  FFMA R3, R2, R10, RZ ;  /* 0x0000000a02037223 */ /* 0x000fc800000000ff */
[----:B------:R-:W-:-:S04]  /*0600*/  FFMA R8, R11, R3, R2 ;  /* 0x000000030b087223 */ /* 0x000fc80000000002 */
[----:B------:R-:W-:-:S04]  /*0610*/  FFMA R13, R10, R8, R3 ;  /* 0x000000080a0d7223 */ /* 0x000fc80000000003 */
[----:B------:R-:W-:-:S04]  /*0620*/  FFMA R8, R11, R13, R2 ;  /* 0x0000000d0b087223 */ /* 0x000fc80000000002 */
[----:B------:R-:W-:-:S05]  /*0630*/  FFMA R2, R10, R8, R13 ;  /* 0x000000080a027223 */ /* 0x000fca000000000d */
[----:B------:R-:W-:-:S04]  /*0640*/  SHF.R.U32.HI R3, RZ, 0x17, R2 ;  /* 0x00000017ff037819 */ /* 0x000fc80000011602 */
[----:B------:R-:W-:-:S05]  /*0650*/  LOP3.LUT R3, R3, 0xff, RZ, 0xc0, !PT ;  /* 0x000000ff03037812 */ /* 0x000fca00078ec0ff */
[----:B------:R-:W-:-:S04]  /*0660*/  IMAD.IADD R7, R3, 0x1, R6 ;  /* 0x0000000103077824 */ /* 0x000fc800078e0206 */
[----:B------:R-:W-:-:S05]  /*0670*/  VIADD R3, R7, 0xffffffff ;  /* 0xffffffff07037836 */ /* 0x000fca0000000000 */
[----:B------:R-:W-:-:S13]  /*0680*/  ISETP.GE.U32.AND P0, PT, R3, 0xfe, PT ;  /* 0x000000fe0300780c */ /* 0x000fda0003f06070 */
[----:B------:R-:W-:Y:S05]  /*0690*/  @!P0 BRA `(.L_x_17) ;  /* 0x0000000000808947 */ /* 0x000fea0003800000 */
[----:B------:R-:W-:-:S13]  /*06a0*/  ISETP.GT.AND P0, PT, R7, 0xfe, PT ;  /* 0x000000fe0700780c */ /* 0x000fda0003f04270 */
[----:B------:R-:W-:Y:S05]  /*06b0*/  @P0 BRA `(.L_x_18) ;  /* 0x00000000006c0947 */ /* 0x000fea0003800000 */
[----:B------:R-:W-:-:S13]  /*06c0*/  ISETP.GE.AND P0, PT, R7, 0x1, PT ;  /* 0x000000010700780c */ /* 0x000fda0003f06270 */
[----:B------:R-:W-:Y:S05]  /*06d0*/  @P0 BRA `(.L_x_19) ;  /* 0x0000000000740947 */ /* 0x000fea0003800000 */
[----:B------:R-:W-:Y:S02]  /*06e0*/  ISETP.GE.AND P0, PT, R7, -0x18, PT ;  /* 0xffffffe80700780c */ /* 0x000fe40003f06270 */
[----:B------:R-:W-:-:S11]  /*06f0*/  LOP3.LUT R2, R2, 0x80000000, RZ, 0xc0, !PT ;  /* 0x8000000002027812 */ /* 0x000fd600078ec0ff */
[----:B------:R-:W-:Y:S05]  /*0700*/  @!P0 BRA `(.L_x_19) ;  /* 0x0000000000688947 */ /* 0x000fea0003800000 */
[CCC-:B------:R-:W-:Y:S01]  /*0710*/  FFMA.RZ R3, R10.reuse, R8.reuse, R13.reuse ;  /* 0x000000080a037223 */ /* 0x1c0fe2000000c00d */
[CCC-:B------:R-:W-:Y:S01]  /*0720*/  FFMA.RM R6, R10.reuse, R8.reuse, R13.reuse ;  /* 0x000000080a067223 */ /* 0x1c0fe2000000400d */
[C---:B------:R-:W-:Y:S02]  /*0730*/  ISETP.NE.AND P2, PT, R7.reuse, RZ, PT ;  /* 0x000000ff0700720c */ /* 0x040fe40003f45270 */
[----:B------:R-:W-:Y:S02]  /*0740*/  ISETP.NE.AND P1, PT, R7, RZ, PT ;  /* 0x000000ff0700720c */ /* 0x000fe40003f25270 */
[----:B------:R-:W-:Y:S01]  /*0750*/  LOP3.LUT R5, R3, 0x7fffff, RZ, 0xc0, !PT ;  /* 0x007fffff03057812 */ /* 0x000fe200078ec0ff */
[----:B------:R-:W-:Y:S01]  /*0760*/  FFMA.RP R3, R10, R8, R13 ;  /* 0x000000080a037223 */ /* 0x000fe2000000800d */
[----:B------:R-:W-:Y:S02]  /*0770*/  VIADD R8, R7, 0x20 ;  /* 0x0000002007087836 */ /* 0x000fe40000000000 */
[----:B------:R-:W-:Y:S01]  /*0780*/  LOP3.LUT R5, R5, 0x800000, RZ, 0xfc, !PT ;  /* 0x0080000005057812 */ /* 0x000fe200078efcff */
[----:B------:R-:W-:Y:S01]  /*0790*/  IMAD.MOV R7, RZ, RZ, -R7 ;  /* 0x000000ffff077224 */ /* 0x000fe200078e0a07 */
[----:B------:R-:W-:-:S02]  /*07a0*/  FSETP.NEU.FTZ.AND P0, PT, R3, R6, PT ;  /* 0x000000060300720b */ /* 0x000fc40003f1d000 */
[----:B------:R-:W-:Y:S02]  /*07b0*/  SHF.L.U32 R8, R5, R8, RZ ;  /* 0x0000000805087219 */ /* 0x000fe400000006ff */
[----:B------:R-:W-:Y:S02]  /*07c0*/  SEL R6, R7, RZ, P2 ;  /* 0x000000ff07067207 */ /* 0x000fe40001000000 */
[----:B------:R-:W-:Y:S02]  /*07d0*/  ISETP.NE.AND P1, PT, R8, RZ, P1 ;  /* 0x000000ff0800720c */ /* 0x000fe40000f25270 */
[----:B------:R-:W-:Y:S02]  /*07e0*/  SHF.R.U32.HI R6, RZ, R6, R5 ;  /* 0x00000006ff067219 */ /* 0x000fe40000011605 */
[----:B------:R-:W-:Y:S02]  /*07f0*/  PLOP3.LUT P0, PT, P0, P1, PT, 0xf8, 0x8f ;  /* 0x00000000008f781c */ /* 0x000fe40000703f70 */
[----:B------:R-:W-:-:S02]  /*0800*/  SHF.R.U32.HI R8, RZ, 0x1, R6 ;  /* 0x00000001ff087819 */ /* 0x000fc40000011606 */
[----:B------:R-:W-:-:S04]  /*0810*/  SEL R3, RZ, 0x1, !P0 ;  /* 0x00000001ff037807 */ /* 0x000fc80004000000 */
[----:B------:R-:W-:-:S04]  /*0820*/  LOP3.LUT R3, R3, 0x1, R8, 0xf8, !PT ;  /* 0x0000000103037812 */ /* 0x000fc800078ef808 */
[----:B------:R-:W-:-:S05]  /*0830*/  LOP3.LUT R3, R3, R6, RZ, 0xc0, !PT ;  /* 0x0000000603037212 */ /* 0x000fca00078ec0ff */
[----:B------:R-:W-:-:S05]  /*0840*/  IMAD.IADD R3, R8, 0x1, R3 ;  /* 0x0000000108037824 */ /* 0x000fca00078e0203 */
[----:B------:R-:W-:Y:S01]  /*0850*/  LOP3.LUT R2, R3, R2, RZ, 0xfc, !PT ;  /* 0x0000000203027212 */ /* 0x000fe200078efcff */
[----:B------:R-:W-:Y:S06]  /*0860*/  BRA `(.L_x_19) ;  /* 0x0000000000107947 */ /* 0x000fec0003800000 */
.L_x_18:
[----:B------:R-:W-:-:S04]  /*0870*/  LOP3.LUT R2, R2, 0x80000000, RZ, 0xc0, !PT ;  /* 0x8000000002027812 */ /* 0x000fc800078ec0ff */
[----:B------:R-:W-:Y:S01]  /*0880*/  LOP3.LUT R2, R2, 0x7f800000, RZ, 0xfc, !PT ;  /* 0x7f80000002027812 */ /* 0x000fe200078efcff */
[----:B------:R-:W-:Y:S06]  /*0890*/  BRA `(.L_x_19) ;  /* 0x0000000000047947 */ /* 0x000fec0003800000 */
.L_x_17:
[----:B------:R-:W-:-:S07]  /*08a0*/  IMAD R2, R6, 0x800000, R2 ;  /* 0x0080000006027824 */ /* 0x000fce00078e0202 */
.L_x_19:
[----:B------:R-:W-:Y:S05]  /*08b0*/  BSYNC.RECONVERGENT B2 ;  /* 0x0000000000027941 */ /* 0x000fea0003800200 */
.L_x_16:
[----:B------:R-:W-:Y:S05]  /*08c0*/  BRA `(.L_x_20) ;  /* 0x0000000000207947 */ /* 0x000fea0003800000 */
.L_x_15:
[----:B------:R-:W-:-:S04]  /*08d0*/  LOP3.LUT R2, R5, 0x80000000, R8, 0x48, !PT ;  /* 0x8000000005027812 */ /* 0x000fc800078e4808 */
[----:B------:R-:W-:Y:S01]  /*08e0*/  LOP3.LUT R2, R2, 0x7f800000, RZ, 0xfc, !PT ;  /* 0x7f80000002027812 */ /* 0x000fe200078efcff */
[----:B------:R-:W-:Y:S06]  /*08f0*/  BRA `(.L_x_20) ;  /* 0x0000000000147947 */ /* 0x000fec0003800000 */
.L_x_14:
[----:B------:R-:W-:Y:S01]  /*0900*/  LOP3.LUT R2, R5, 0x80000000, R8, 0x48, !PT ;  /* 0x8000000005027812 */ /* 0x000fe200078e4808 */
[----:B------:R-:W-:Y:S06]  /*0910*/  BRA `(.L_x_20) ;  /* 0x00000000000c7947 */ /* 0x000fec0003800000 */
.L_x_13:
[----:B------:R-:W0:Y:S01]  /*0920*/  MUFU.RSQ R2, -QNAN ;  /* 0xffc0000000027908 */ /* 0x000e220000001400 */
[----:B------:R-:W-:Y:S05]  /*0930*/  BRA `(.L_x_20) ;  /* 0x0000000000047947 */ /* 0x000fea0003800000 */
.L_x_12:
[----:B------:R-:W-:-:S07]  /*0940*/  FADD.FTZ R2, R2, R3 ;  /* 0x0000000302027221 */ /* 0x000fce0000010000 */
.L_x_20:
[----:B------:R-:W-:Y:S05]  /*0950*/  BSYNC.RECONVERGENT B1 ;  /* 0x0000000000017941 */ /* 0x000fea0003800200 */
.L_x_10:
[----:B------:R-:W-:-:S04]  /*0960*/  IMAD.MOV.U32 R5, RZ, RZ, 0x0 ;  /* 0x00000000ff057424 */ /* 0x000fc800078e00ff */
[----:B0-----:R-:W-:Y:S05]  /*0970*/  RET.REL.NODEC R4 `(_Z3divPfS_S_i) ;  /* 0xfffffff404a07950 */ /* 0x001fea0003c3ffff */
.L_x_21:
        /* <DEDUP_REMOVED lines=16> */
.L_x_25:


//--------------------- .text._Z3mulPfS_S_i       --------------------------
	.section	.text._Z3mulPfS_S_i,"ax",@progbits
	.align	128
        .global         _Z3mulPfS_S_i
        .type           _Z3mulPfS_S_i,@function
        .size           _Z3mulPfS_S_i,(.L_x_28 - _Z3mulPfS_S_i)
        .other          _Z3mulPfS_S_i,@"STO_CUDA_ENTRY STV_DEFAULT"
_Z3mulPfS_S_i:
.text._Z3mulPfS_S_i:
[----:B------:R-:W-:Y:S01]  /*0000*/  LDC R1, c[0x0][0x37c] ;  /* 0x0000df00ff017b82 */ /* 0x000fe20000000800 */
[----:B------:R-:W0:Y:S07]  /*0010*/  S2R R0, SR_TID.X ;  /* 0x0000000000007919 */ /* 0x000e2e0000002100 */
[----:B------:R-:W0:Y:S01]  /*0020*/  S2UR UR4, SR_CTAID.X ;  /* 0x00000000000479c3 */ /* 0x000e220000002500 */
[----:B------:R-:W1:Y:S07]  /*0030*/  LDCU UR5, c[0x0][0x398] ;  /* 0x00007300ff0577ac */ /* 0x000e6e0008000800 */
[----:B------:R-:W0:Y:S02]  /*0040*/  LDC R9, c[0x0][0x360] ;  /* 0x0000d800ff097b82 */ /* 0x000e240000000800 */
[----:B0-----:R-:W-:-:S05]  /*0050*/  IMAD R9, R9, UR4, R0 ;  /* 0x0000000409097c24 */ /* 0x001fca000f8e0200 */
[----:B-1----:R-:W-:-:S13]  /*0060*/  ISETP.GE.AND P0, PT, R9, UR5, PT ;  /* 0x0000000509007c0c */ /* 0x002fda000bf06270 */
[----:B------:R-:W-:Y:S05]  /*0070*/  @P0 EXIT ;  /* 0x000000000000094d */ /* 0x000fea0003800000 */
[----:B------:R-:W0:Y:S01]  /*0080*/  LDC.64 R2, c[0x0][0x380] ;  /* 0x0000e000ff027b82 */ /* 0x000e220000000a00 */
[----:B------:R-:W1:Y:S07]  /*0090*/  LDCU.64 UR4, c[0x0][0x358] ;  /* 0x00006b00ff0477ac */ /* 0x000e6e0008000a00 */
[----:B------:R-:W2:Y:S08]  /*00a0*/  LDC.64 R4, c[0x0][0x388] ;  /* 0x0000e200ff047b82 */ /* 0x000eb00000000a00 */
[----:B------:R-:W3:Y:S01]  /*00b0*/  LDC.64 R6, c[0x0][0x390] ;  /* 0x0000e400ff067b82 */ /* 0x000ee20000000a00 */
[----:B0-----:R-:W-:-:S06]  /*00c0*/  IMAD.WIDE R2, R9, 0x4, R2 ;  /* 0x0000000409027825 */ /* 0x001fcc00078e0202 */
[----:B-1----:R-:W4:Y:S01]  /*00d0*/  LDG.E R2, desc[UR4][R2.64] ;  /* 0x0000000402027981 */ /* 0x002f22000c1e1900 */
[----:B--2---:R-:W-:-:S06]  /*00e0*/  IMAD.WIDE R4, R9, 0x4, R4 ;  /* 0x0000000409047825 */ /* 0x004fcc00078e0204 */
[----:B------:R-:W4:Y:S01]  /*00f0*/  LDG.E R5, desc[UR4][R4.64] ;  /* 0x0000000404057981 */ /* 0x000f22000c1e1900 */
[----:B---3--:R-:W-:-:S04]  /*0100*/  IMAD.WIDE R6, R9, 0x4, R6 ;  /* 0x0000000409067825 */ /* 0x008fc800078e0206 */
[----:B----4-:R-:W-:-:S05]  /*0110*/  FMUL R9, R2, R5 ;  /* 0x0000000502097220 */ /* 0x010fca0000400000 */
[----:B------:R-:W-:Y:S01]  /*0120*/  STG.E desc[UR4][R6.64], R9 ;  /* 0x0000000906007986 */ /* 0x000fe2000c101904 */
[----:B------:R-:W-:Y:S05]  /*0130*/  EXIT ;  /* 0x000000000000794d */ /* 0x000fea0003800000 */
.L_x_22:
        /* <DEDUP_REMOVED lines=12> */
.L_x_28:


//--------------------- .text._Z3subPfS_S_i       --------------------------
	.section	.text._Z3subPfS_S_i,"ax",@progbits
	.align	128
        .global         _Z3subPfS_S_i
        .type           _Z3subPfS_S_i,@function
        .size           _Z3subPfS_S_i,(.L_x_29 - _Z3subPfS_S_i)
        .other          _Z3subPfS_S_i,@"STO_CUDA_ENTRY STV_DEFAULT"
_Z3subPfS_S_i:
.text._Z3subPfS_S_i:
        /* <DEDUP_REMOVED lines=17> */
[----:B----4-:R-:W-:-:S05]  /*0110*/  FADD R9, R2, -R5 ;  /* 0x8000000502097221 */ /* 0x010fca0000000000 */
[----:B------:R-:W-:Y:S01]  /*0120*/  STG.E desc[UR4][R6.64], R9 ;  /* 0x0000000906007986 */ /* 0x000fe2000c101904 */
[----:B------:R-:W-:Y:S05]  /*0130*/  EXIT ;  /* 0x000000000000794d */ /* 0x000fea0003800000 */
.L_x_23:
        /* <DEDUP_REMOVED lines=12> */
.L_x_29:


//--------------------- .text._Z3addPfS_S_i       --------------------------
	.section	.text._Z3addPfS_S_i,"ax",@progbits
	.align	128
        .global         _Z3addPfS_S_i
        .type           _Z3addPfS_S_i,@function
        .size           _Z3addPfS_S_i,(.L_x_30 - _Z3addPfS_S_i)
        .other          _Z3addPfS_S_i,@"STO_CUDA_ENTRY STV_DEFAULT"
_Z3addPfS_S_i:
.text._Z3addPfS_S_i:
        /* <DEDUP_REMOVED lines=17> */
[----:B----4-:R-:W-:-:S05]  /*0110*/  FADD R9, R2, R5 ;  /* 0x0000000502097221 */ /* 0x010fca0000000000 */
[----:B------:R-:W-:Y:S01]  /*0120*/  STG.E desc[UR4][R6.64], R9 ;  /* 0x0000000906007986 */ /* 0x000fe2000c101904 */
[----:B------:R-:W-:Y:S05]  /*0130*/  EXIT ;  /* 0x000000000000794d */ /* 0x000fea0003800000 */
.L_x_24:
        /* <DEDUP_REMOVED lines=12> */
.L_x_30:


//--------------------- .nv.global.init           --------------------------
	.section	.nv.global.init,"aw",@progbits
.nv.global.init:
	.type		$str,@object
	.size		$str,(.L_0 - $str)
$str:
        /*0000*/ 	.byte	0x57, 0x61, 0x72, 0x6e, 0x69, 0x6e, 0x67, 0x3a, 0x20, 0x44, 0x69, 0x76, 0x69, 0x73, 0x69, 0x6f
        /*0010*/ 	.byte	0x6e, 0x20, 0x62, 0x79, 0x20, 0x7a, 0x65, 0x72, 0x6f, 0x20, 0x61, 0x74, 0x20, 0x69, 0x6e, 0x64
        /*0020*/ 	.byte	0x65, 0x78, 0x20, 0x25, 0x64, 0x0a, 0x00
.L_0:


//--------------------- .nv.shared._Z3dotPfS_S_i  --------------------------
	.section	.nv.shared._Z3dotPfS_S_i,"aw",@nobits
	.sectionflags	@""
	.align	4
.nv.shared._Z3dotPfS_S_i:
	.zero		2048


//--------------------- .nv.shared.reserved.0     --------------------------
	.section	.nv.shared.reserved.0,"aw",@nobits
	.weak		__nv_reservedSMEM_offset_0_alias
	.size		__nv_reservedSMEM_offset_0_alias, 0, 64
	.other		__nv_reservedSMEM_offset_0_alias,@"STO_CUDA_RESERVED_SHARED STV_DEFAULT"
__nv_reservedSMEM_offset_0_alias:
	.zero		0
	.zero		64


//--------------------- .nv.constant0._Z3dotPfS_S_i --------------------------
	.section	.nv.constant0._Z3dotPfS_S_i,"a",@progbits
	.sectionflags	@""
	.align	4
.nv.constant0._Z3dotPfS_S_i:
	.zero		924


//--------------------- .nv.constant0._Z3divPfS_S_i --------------------------
	.section	.nv.constant0._Z3divPfS_S_i,"a",@progbits
	.sectionflags	@""
	.align	4
.nv.constant0._Z3divPfS_S_i:
	.zero		924


//--------------------- .nv.constant0._Z3mulPfS_S_i --------------------------
	.section	.nv.constant0._Z3mulPfS_S_i,"a",@progbits
	.sectionflags	@""
	.align	4
.nv.constant0._Z3mulPfS_S_i:
	.zero		924


//--------------------- .nv.constant0._Z3subPfS_S_i --------------------------
	.section	.nv.constant0._Z3subPfS_S_i,"a",@progbits
	.sectionflags	@""
	.align	4
.nv.constant0._Z3subPfS_S_i:
	.zero		924


//--------------------- .nv.constant0._Z3addPfS_S_i --------------------------
	.section	.nv.constant0._Z3addPfS_S_i,"a",@progbits
	.sectionflags	@""
	.align	4
.nv.constant0._Z3addPfS_S_i:
	.zero		924


//--------------------- SYMBOLS --------------------------

	.type		.nv.reservedSmem.offset0,@object
	.size		.nv.reservedSmem.offset0,0x4
	.type		.nv.reservedSmem.cap,@object
	.size		.nv.reservedSmem.cap,0x4
	.type		vprintf,@function
